//
// Generated by NVIDIA NVVM Compiler
//
// Compiler Build ID: CL-36424714
// Cuda compilation tools, release 13.0, V13.0.88
// Based on NVVM 20.0.0
//

.version 9.0
.target sm_100
.address_size 64

	// .globl	_Z11init_bufferPfif

.visible .entry _Z11init_bufferPfif(
	.param .u64 .ptr .align 1 _Z11init_bufferPfif_param_0,
	.param .u32 _Z11init_bufferPfif_param_1,
	.param .f32 _Z11init_bufferPfif_param_2
)
{
	.reg .pred 	%p<2>;
	.reg .b32 	%r<12>;
	.reg .b32 	%f<4>;
	.reg .b64 	%rd<5>;

	ld.param.u64 	%rd1, [_Z11init_bufferPfif_param_0];
	ld.param.u32 	%r2, [_Z11init_bufferPfif_param_1];
	ld.param.f32 	%f1, [_Z11init_bufferPfif_param_2];
	mov.u32 	%r3, %ctaid.x;
	mov.u32 	%r4, %ntid.x;
	mov.u32 	%r5, %tid.x;
	mad.lo.s32 	%r1, %r3, %r4, %r5;
	setp.ge.s32 	%p1, %r1, %r2;
	@%p1 bra 	$L__BB0_2;
	cvta.to.global.u64 	%rd2, %rd1;
	mul.hi.s32 	%r6, %r1, 2139127681;
	shr.u32 	%r7, %r6, 31;
	shr.s32 	%r8, %r6, 7;
	add.s32 	%r9, %r8, %r7;
	mul.lo.s32 	%r10, %r9, 257;
	sub.s32 	%r11, %r1, %r10;
	cvt.rn.f32.s32 	%f2, %r11;
	fma.rn.f32 	%f3, %f2, 0f38D1B717, %f1;
	mul.wide.s32 	%rd3, %r1, 4;
	add.s64 	%rd4, %rd2, %rd3;
	st.global.f32 	[%rd4], %f3;
$L__BB0_2:
	ret;

}


// ===== COMPILED SASS (sm_100) =====

	.target	sm_100

	.elftype	@"ET_EXEC"


//--------------------- .note.nv.tkinfo           --------------------------
	.section	.note.nv.tkinfo,"",@"SHT_NOTE"
	.sectionflags	@"SHF_NOTE_NV_TKINFO"
	.tkinfo
        /*0018*/ 	.word	0x00000002
        /*0030*/ 	.string	""
        /*0030*/ 	.string	"ptxas"
        /*0030*/ 	.string	"Cuda compilation tools, release 13.0, V13.0.88"
        /*0030*/ 	.string	"Build cuda_13.0.r13.0/compiler.36424714_0"
        /*0030*/ 	.string	"-arch sm_100 -m 64 "



//--------------------- .note.nv.cuinfo           --------------------------
	.section	.note.nv.cuinfo,"",@"SHT_NOTE"
	.sectionflags	@"SHF_NOTE_NV_CUINFO"
        /*0018*/ 	.short	0x0002
        /*001a*/ 	.short	0x0064
        /*001c*/ 	.short	0x0082
	.zero		2


//--------------------- .nv.info                  --------------------------
	.section	.nv.info,"",@"SHT_CUDA_INFO"
	.align	4


	//----- nvinfo : EIATTR_REGCOUNT
	.align		4
        /*0000*/ 	.byte	0x04, 0x2f
        /*0002*/ 	.short	(.L_1 - .L_0)
	.align		4
.L_0:
        /*0004*/ 	.word	index@(_Z11init_bufferPfif)
        /*0008*/ 	.word	0x0000000c


	//----- nvinfo : EIATTR_FRAME_SIZE
	.align		4
.L_1:
        /*000c*/ 	.byte	0x04, 0x11
        /*000e*/ 	.short	(.L_3 - .L_2)
	.align		4
.L_2:
        /*0010*/ 	.word	index@(_Z11init_bufferPfif)
        /*0014*/ 	.word	0x00000000


	//----- nvinfo : EIATTR_MIN_STACK_SIZE
	.align		4
.L_3:
        /*0018*/ 	.byte	0x04, 0x12
        /*001a*/ 	.short	(.L_5 - .L_4)
	.align		4
.L_4:
        /*001c*/ 	.word	index@(_Z11init_bufferPfif)
        /*0020*/ 	.word	0x00000000
.L_5:


//--------------------- .nv.compat                --------------------------
	.section	.nv.compat,"",@"SHT_CUDA_COMPAT_INFO"
	.align	4
        /*0000*/ 	.byte	0x02, 0x09, 0x00, 0x00, 0x02, 0x02, 0x01, 0x00, 0x02, 0x05, 0x05, 0x00, 0x03, 0x07, 0x01, 0x01
        /*0010*/ 	.byte	0x02, 0x03, 0x00, 0x00, 0x02, 0x06, 0x01, 0x00, 0x04, 0x0b, 0x08, 0x00, 0x09, 0x00, 0x00, 0x00
        /*0020*/ 	.byte	0x00, 0x00, 0x00, 0x00


//--------------------- .nv.info._Z11init_bufferPfif --------------------------
	.section	.nv.info._Z11init_bufferPfif,"",@"SHT_CUDA_INFO"
	.sectionflags	@""
	.align	4


	//----- nvinfo : EIATTR_CUDA_API_VERSION
	.align		4
        /*0000*/ 	.byte	0x04, 0x37
        /*0002*/ 	.short	(.L_7 - .L_6)
.L_6:
        /*0004*/ 	.word	0x00000082


	//----- nvinfo : EIATTR_KPARAM_INFO
	.align		4
.L_7:
        /*0008*/ 	.byte	0x04, 0x17
        /*000a*/ 	.short	(.L_9 - .L_8)
.L_8:
        /*000c*/ 	.word	0x00000000
        /*0010*/ 	.short	0x0002
        /*0012*/ 	.short	0x000c
        /*0014*/ 	.byte	0x00, 0xf0, 0x11, 0x00


	//----- nvinfo : EIATTR_KPARAM_INFO
	.align		4
.L_9:
        /*0018*/ 	.byte	0x04, 0x17
        /*001a*/ 	.short	(.L_11 - .L_10)
.L_10:
        /*001c*/ 	.word	0x00000000
        /*0020*/ 	.short	0x0001
        /*0022*/ 	.short	0x0008
        /*0024*/ 	.byte	0x00, 0xf0, 0x11, 0x00


	//----- nvinfo : EIATTR_KPARAM_INFO
	.align		4
.L_11:
        /*0028*/ 	.byte	0x04, 0x17
        /*002a*/ 	.short	(.L_13 - .L_12)
.L_12:
        /*002c*/ 	.word	0x00000000
        /*0030*/ 	.short	0x0000
        /*0032*/ 	.short	0x0000
        /*0034*/ 	.byte	0x00, 0xf5, 0x21, 0x00


	//----- nvinfo : EIATTR_SPARSE_MMA_MASK
	.align		4
.L_13:
        /*0038*/ 	.byte	0x03, 0x50
        /*003a*/ 	.short	0x0000


	//----- nvinfo : EIATTR_MAXREG_COUNT
	.align		4
        /*003c*/ 	.byte	0x03, 0x1b
        /*003e*/ 	.short	0x00ff


	//----- nvinfo : EIATTR_MERCURY_ISA_VERSION
	.align		4
        /*0040*/ 	.byte	0x03, 0x5f
        /*0042*/ 	.short	0x0101


	//----- nvinfo : EIATTR_VRC_CTA_INIT_COUNT
	.align		4
        /*0044*/ 	.byte	0x02, 0x4a
	.zero		1
	.zero		1


	//----- nvinfo : EIATTR_EXIT_INSTR_OFFSETS
	.align		4
        /*0048*/ 	.byte	0x04, 0x1c
        /*004a*/ 	.short	(.L_15 - .L_14)


	//   ....[0]....
.L_14:
        /*004c*/ 	.word	0x00000070


	//   ....[1]....
        /*0050*/ 	.word	0x00000130


	//----- nvinfo : EIATTR_CBANK_PARAM_SIZE
	.align		4
.L_15:
        /*0054*/ 	.byte	0x03, 0x19
        /*0056*/ 	.short	0x0010


	//----- nvinfo : EIATTR_PARAM_CBANK
	.align		4
        /*0058*/ 	.byte	0x04, 0x0a
        /*005a*/ 	.short	(.L_17 - .L_16)
	.align		4
.L_16:
        /*005c*/ 	.word	index@(.nv.constant0._Z11init_bufferPfif)
        /*0060*/ 	.short	0x0380
        /*0062*/ 	.short	0x0010


	//----- nvinfo : EIATTR_SW_WAR
	.align		4
.L_17:
        /*0064*/ 	.byte	0x04, 0x36
        /*0066*/ 	.short	(.L_19 - .L_18)
.L_18:
        /*0068*/ 	.word	0x00000008
.L_19:


//--------------------- .nv.callgraph             --------------------------
	.section	.nv.callgraph,"",@"SHT_CUDA_CALLGRAPH"
	.align	4
	.sectionentsize	8
	.align		4
        /*0000*/ 	.word	0x00000000
	.align		4
        /*0004*/ 	.word	0xffffffff
	.align		4
        /*0008*/ 	.word	0x00000000
	.align		4
        /*000c*/ 	.word	0xfffffffe
	.align		4
        /*0010*/ 	.word	0x00000000
	.align		4
        /*0014*/ 	.word	0xfffffffd
	.align		4
        /*0018*/ 	.word	0x00000000
	.align		4
        /*001c*/ 	.word	0xfffffffc


//--------------------- .text._Z11init_bufferPfif --------------------------
	.section	.text._Z11init_bufferPfif,"ax",@progbits
	.align	128
        .global         _Z11init_bufferPfif
        .type           _Z11init_bufferPfif,@function
        .size           _Z11init_bufferPfif,(.L_x_1 - _Z11init_bufferPfif)
        .other          _Z11init_bufferPfif,@"STO_CUDA_ENTRY STV_DEFAULT"
_Z11init_bufferPfif:
.text._Z11init_bufferPfif:
[----:B------:R-:W-:Y:S01]  /*0000*/  LDC R1, c[0x0][0x37c] ;  /* 0x0000df00ff017b82 */ /* 0x000fe20000000800 */
[----:B------:R-:W0:Y:S07]  /*0010*/  S2R R0, SR_TID.X ;  /* 0x0000000000007919 */ /* 0x000e2e0000002100 */
[----:B------:R-:W0:Y:S01]  /*0020*/  S2UR UR4, SR_CTAID.X ;  /* 0x00000000000479c3 */ /* 0x000e220000002500 */
[----:B------:R-:W1:Y:S07]  /*0030*/  LDCU UR5, c[0x0][0x388] ;  /* 0x00007100ff0577ac */ /* 0x000e6e0008000800 */
[----:B------:R-:W0:Y:S02]  /*0040*/  LDC R5, c[0x0][0x360] ;  /* 0x0000d800ff057b82 */ /* 0x000e240000000800 */
[----:B0-----:R-:W-:-:S05]  /*0050*/  IMAD R5, R5, UR4, R0 ;  /* 0x0000000405057c24 */ /* 0x001fca000f8e0200 */
[----:B-1----:R-:W-:-:S13]  /*0060*/  ISETP.GE.AND P0, PT, R5, UR5, PT ;  /* 0x0000000505007c0c */ /* 0x002fda000bf06270 */
[----:B------:R-:W-:Y:S05]  /*0070*/  @P0 EXIT ;  /* 0x000000000000094d */ /* 0x000fea0003800000 */
[----:B------:R-:W0:Y:S01]  /*0080*/  LDC.64 R2, c[0x0][0x380] ;  /* 0x0000e000ff027b82 */ /* 0x000e220000000a00 */
[----:B------:R-:W-:Y:S01]  /*0090*/  IMAD.HI R0, R5, 0x7f807f81, RZ ;  /* 0x7f807f8105007827 */ /* 0x000fe200078e02ff */
[----:B------:R-:W1:Y:S04]  /*00a0*/  LDCU.64 UR4, c[0x0][0x358] ;  /* 0x00006b00ff0477ac */ /* 0x000e680008000a00 */
[----:B------:R-:W-:Y:S02]  /*00b0*/  SHF.R.U32.HI R7, RZ, 0x1f, R0 ;  /* 0x0000001fff077819 */ /* 0x000fe40000011600 */
[----:B------:R-:W2:Y:S02]  /*00c0*/  LDC R9, c[0x0][0x38c] ;  /* 0x0000e300ff097b82 */ /* 0x000ea40000000800 */
[----:B------:R-:W-:-:S05]  /*00d0*/  LEA.HI.SX32 R0, R0, R7, 0x19 ;  /* 0x0000000700007211 */ /* 0x000fca00078fcaff */
[----:B------:R-:W-:-:S05]  /*00e0*/  IMAD R0, R0, -0x101, R5 ;  /* 0xfffffeff00007824 */ /* 0x000fca00078e0205 */
[----:B------:R-:W-:Y:S01]  /*00f0*/  I2FP.F32.S32 R0, R0 ;  /* 0x0000000000007245 */ /* 0x000fe20000201400 */
[----:B0-----:R-:W-:-:S04]  /*0100*/  IMAD.WIDE R2, R5, 0x4, R2 ;  /* 0x0000000405027825 */ /* 0x001fc800078e0202 */
[----:B--2---:R-:W-:-:S05]  /*0110*/  FFMA R5, R0, 9.9999997473787516356e-05, R9 ;  /* 0x38d1b71700057823 */ /* 0x004fca0000000009 */
[----:B-1----:R-:W-:Y:S01]  /*0120*/  STG.E desc[UR4][R2.64], R5 ;  /* 0x0000000502007986 */ /* 0x002fe2000c101904 */
[----:B------:R-:W-:Y:S05]  /*0130*/  EXIT ;  /* 0x000000000000794d */ /* 0x000fea0003800000 */
.L_x_0:
[----:B------:R-:W-:-:S00]  /*0140*/  BRA `(.L_x_0) ;  /* 0xfffffffc00fc7947 */ /* 0x000fc0000383ffff */
[----:B------:R-:W-:-:S00]  /*0150*/  NOP ;  /* 0x0000000000007918 */ /* 0x000fc00000000000 */
        /* <DEDUP_REMOVED lines=10> */
.L_x_1:


//--------------------- .nv.shared.reserved.0     --------------------------
	.section	.nv.shared.reserved.0,"aw",@nobits
	.weak		__nv_reservedSMEM_offset_0_alias
	.size		__nv_reservedSMEM_offset_0_alias, 0, 64
	.other		__nv_reservedSMEM_offset_0_alias,@"STO_CUDA_RESERVED_SHARED STV_DEFAULT"
__nv_reservedSMEM_offset_0_alias:
	.zero		0
	.zero		64


//--------------------- .nv.constant0._Z11init_bufferPfif --------------------------
	.section	.nv.constant0._Z11init_bufferPfif,"a",@progbits
	.sectionflags	@""
	.align	4
.nv.constant0._Z11init_bufferPfif:
	.zero		912


//--------------------- SYMBOLS --------------------------

	.type		.nv.reservedSmem.offset0,@object
	.size		.nv.reservedSmem.offset0,0x4
